//
// Generated by NVIDIA NVVM Compiler
//
// Compiler Build ID: CL-36424714
// Cuda compilation tools, release 13.0, V13.0.88
// Based on NVVM 20.0.0
//

.version 9.0
.target sm_100
.address_size 64

	// .globl	_Z7inc_gpuPfi

.visible .entry _Z7inc_gpuPfi(
	.param .u64 .ptr .align 1 _Z7inc_gpuPfi_param_0,
	.param .u32 _Z7inc_gpuPfi_param_1
)
{
	.reg .pred 	%p<2>;
	.reg .b32 	%r<6>;
	.reg .b32 	%f<3>;
	.reg .b64 	%rd<5>;

	ld.param.u64 	%rd1, [_Z7inc_gpuPfi_param_0];
	ld.param.u32 	%r2, [_Z7inc_gpuPfi_param_1];
	mov.u32 	%r3, %ctaid.x;
	mov.u32 	%r4, %ntid.x;
	mov.u32 	%r5, %tid.x;
	mad.lo.s32 	%r1, %r3, %r4, %r5;
	setp.ge.s32 	%p1, %r1, %r2;
	@%p1 bra 	$L__BB0_2;
	cvta.to.global.u64 	%rd2, %rd1;
	mul.wide.s32 	%rd3, %r1, 4;
	add.s64 	%rd4, %rd2, %rd3;
	ld.global.f32 	%f1, [%rd4];
	add.f32 	%f2, %f1, 0f3F800000;
	st.global.f32 	[%rd4], %f2;
$L__BB0_2:
	ret;

}
	// .globl	_Z7sum_gpuPfS_S_i
.visible .entry _Z7sum_gpuPfS_S_i(
	.param .u64 .ptr .align 1 _Z7sum_gpuPfS_S_i_param_0,
	.param .u64 .ptr .align 1 _Z7sum_gpuPfS_S_i_param_1,
	.param .u64 .ptr .align 1 _Z7sum_gpuPfS_S_i_param_2,
	.param .u32 _Z7sum_gpuPfS_S_i_param_3
)
{
	.reg .pred 	%p<2>;
	.reg .b32 	%r<6>;
	.reg .b32 	%f<4>;
	.reg .b64 	%rd<11>;

	ld.param.u64 	%rd1, [_Z7sum_gpuPfS_S_i_param_0];
	ld.param.u64 	%rd2, [_Z7sum_gpuPfS_S_i_param_1];
	ld.param.u64 	%rd3, [_Z7sum_gpuPfS_S_i_param_2];
	ld.param.u32 	%r2, [_Z7sum_gpuPfS_S_i_param_3];
	mov.u32 	%r3, %ctaid.x;
	mov.u32 	%r4, %ntid.x;
	mov.u32 	%r5, %tid.x;
	mad.lo.s32 	%r1, %r3, %r4, %r5;
	setp.ge.s32 	%p1, %r1, %r2;
	@%p1 bra 	$L__BB1_2;
	cvta.to.global.u64 	%rd4, %rd1;
	cvta.to.global.u64 	%rd5, %rd2;
	cvta.to.global.u64 	%rd6, %rd3;
	mul.wide.s32 	%rd7, %r1, 4;
	add.s64 	%rd8, %rd4, %rd7;
	ld.global.f32 	%f1, [%rd8];
	add.s64 	%rd9, %rd5, %rd7;
	ld.global.f32 	%f2, [%rd9];
	add.f32 	%f3, %f1, %f2;
	add.s64 	%rd10, %rd6, %rd7;
	st.global.f32 	[%rd10], %f3;
$L__BB1_2:
	ret;

}
	// .globl	_Z7log_gpuPfS_i
.visible .entry _Z7log_gpuPfS_i(
	.param .u64 .ptr .align 1 _Z7log_gpuPfS_i_param_0,
	.param .u64 .ptr .align 1 _Z7log_gpuPfS_i_param_1,
	.param .u32 _Z7log_gpuPfS_i_param_2
)
{
	.reg .pred 	%p<5>;
	.reg .b32 	%r<10>;
	.reg .b32 	%f<23>;
	.reg .b64 	%rd<8>;

	ld.param.u64 	%rd1, [_Z7log_gpuPfS_i_param_0];
	ld.param.u64 	%rd2, [_Z7log_gpuPfS_i_param_1];
	ld.param.u32 	%r2, [_Z7log_gpuPfS_i_param_2];
	mov.u32 	%r3, %ctaid.x;
	mov.u32 	%r4, %ntid.x;
	mov.u32 	%r5, %tid.x;
	mad.lo.s32 	%r1, %r3, %r4, %r5;
	setp.ge.s32 	%p1, %r1, %r2;
	@%p1 bra 	$L__BB2_2;
	cvta.to.global.u64 	%rd3, %rd1;
	cvta.to.global.u64 	%rd4, %rd2;
	mul.wide.s32 	%rd5, %r1, 4;
	add.s64 	%rd6, %rd3, %rd5;
	ld.global.f32 	%f1, [%rd6];
	setp.lt.f32 	%p2, %f1, 0f00800000;
	mul.f32 	%f2, %f1, 0f4B000000;
	selp.f32 	%f3, %f2, %f1, %p2;
	selp.f32 	%f4, 0fC1B80000, 0f00000000, %p2;
	mov.b32 	%r6, %f3;
	add.s32 	%r7, %r6, -1059760811;
	and.b32  	%r8, %r7, -8388608;
	sub.s32 	%r9, %r6, %r8;
	mov.b32 	%f5, %r9;
	cvt.rn.f32.s32 	%f6, %r8;
	fma.rn.f32 	%f7, %f6, 0f34000000, %f4;
	add.f32 	%f8, %f5, 0fBF800000;
	fma.rn.f32 	%f9, %f8, 0fBE055027, 0f3E1039F6;
	fma.rn.f32 	%f10, %f9, %f8, 0fBDF8CDCC;
	fma.rn.f32 	%f11, %f10, %f8, 0f3E0F2955;
	fma.rn.f32 	%f12, %f11, %f8, 0fBE2AD8B9;
	fma.rn.f32 	%f13, %f12, %f8, 0f3E4CED0B;
	fma.rn.f32 	%f14, %f13, %f8, 0fBE7FFF22;
	fma.rn.f32 	%f15, %f14, %f8, 0f3EAAAA78;
	fma.rn.f32 	%f16, %f15, %f8, 0fBF000000;
	mul.f32 	%f17, %f8, %f16;
	fma.rn.f32 	%f18, %f17, %f8, %f8;
	fma.rn.f32 	%f19, %f7, 0f3F317218, %f18;
	setp.gt.u32 	%p3, %r6, 2139095039;
	fma.rn.f32 	%f20, %f3, 0f7F800000, 0f7F800000;
	selp.f32 	%f21, %f20, %f19, %p3;
	setp.eq.f32 	%p4, %f3, 0f00000000;
	selp.f32 	%f22, 0fFF800000, %f21, %p4;
	add.s64 	%rd7, %rd4, %rd5;
	st.global.f32 	[%rd7], %f22;
$L__BB2_2:
	ret;

}
	// .globl	_Z7exp_gpuPfS_i
.visible .entry _Z7exp_gpuPfS_i(
	.param .u64 .ptr .align 1 _Z7exp_gpuPfS_i_param_0,
	.param .u64 .ptr .align 1 _Z7exp_gpuPfS_i_param_1,
	.param .u32 _Z7exp_gpuPfS_i_param_2
)
{
	.reg .pred 	%p<2>;
	.reg .b32 	%r<8>;
	.reg .b32 	%f<14>;
	.reg .b64 	%rd<8>;

	ld.param.u64 	%rd1, [_Z7exp_gpuPfS_i_param_0];
	ld.param.u64 	%rd2, [_Z7exp_gpuPfS_i_param_1];
	ld.param.u32 	%r2, [_Z7exp_gpuPfS_i_param_2];
	mov.u32 	%r3, %ctaid.x;
	mov.u32 	%r4, %ntid.x;
	mov.u32 	%r5, %tid.x;
	mad.lo.s32 	%r1, %r3, %r4, %r5;
	setp.ge.s32 	%p1, %r1, %r2;
	@%p1 bra 	$L__BB3_2;
	cvta.to.global.u64 	%rd3, %rd1;
	cvta.to.global.u64 	%rd4, %rd2;
	mul.wide.s32 	%rd5, %r1, 4;
	add.s64 	%rd6, %rd3, %rd5;
	ld.global.f32 	%f1, [%rd6];
	fma.rn.f32 	%f2, %f1, 0f3BBB989D, 0f3F000000;
	cvt.sat.f32.f32 	%f3, %f2;
	mov.f32 	%f4, 0f4B400001;
	mov.f32 	%f5, 0f437C0000;
	fma.rm.f32 	%f6, %f3, %f5, %f4;
	add.f32 	%f7, %f6, 0fCB40007F;
	neg.f32 	%f8, %f7;
	fma.rn.f32 	%f9, %f1, 0f3FB8AA3B, %f8;
	fma.rn.f32 	%f10, %f1, 0f32A57060, %f9;
	mov.b32 	%r6, %f6;
	shl.b32 	%r7, %r6, 23;
	mov.b32 	%f11, %r7;
	ex2.approx.ftz.f32 	%f12, %f10;
	mul.f32 	%f13, %f12, %f11;
	add.s64 	%rd7, %rd4, %rd5;
	st.global.f32 	[%rd7], %f13;
$L__BB3_2:
	ret;

}


// ===== COMPILED SASS (sm_100) =====

	.target	sm_100

	.elftype	@"ET_EXEC"


//--------------------- .note.nv.tkinfo           --------------------------
	.section	.note.nv.tkinfo,"",@"SHT_NOTE"
	.sectionflags	@"SHF_NOTE_NV_TKINFO"
	.tkinfo
        /*0018*/ 	.word	0x00000002
        /*0030*/ 	.string	""
        /*0030*/ 	.string	"ptxas"
        /*0030*/ 	.string	"Cuda compilation tools, release 13.0, V13.0.88"
        /*0030*/ 	.string	"Build cuda_13.0.r13.0/compiler.36424714_0"
        /*0030*/ 	.string	"-arch sm_100 -m 64 "



//--------------------- .note.nv.cuinfo           --------------------------
	.section	.note.nv.cuinfo,"",@"SHT_NOTE"
	.sectionflags	@"SHF_NOTE_NV_CUINFO"
        /*0018*/ 	.short	0x0002
        /*001a*/ 	.short	0x0064
        /*001c*/ 	.short	0x0082
	.zero		2


//--------------------- .nv.info                  --------------------------
	.section	.nv.info,"",@"SHT_CUDA_INFO"
	.align	4


	//----- nvinfo : EIATTR_REGCOUNT
	.align		4
        /*0000*/ 	.byte	0x04, 0x2f
        /*0002*/ 	.short	(.L_1 - .L_0)
	.align		4
.L_0:
        /*0004*/ 	.word	index@(_Z7inc_gpuPfi)
        /*0008*/ 	.word	0x00000008


	//----- nvinfo : EIATTR_FRAME_SIZE
	.align		4
.L_1:
        /*000c*/ 	.byte	0x04, 0x11
        /*000e*/ 	.short	(.L_3 - .L_2)
	.align		4
.L_2:
        /*0010*/ 	.word	index@(_Z7inc_gpuPfi)
        /*0014*/ 	.word	0x00000000


	//----- nvinfo : EIATTR_REGCOUNT
	.align		4
.L_3:
        /*0018*/ 	.byte	0x04, 0x2f
        /*001a*/ 	.short	(.L_5 - .L_4)
	.align		4
.L_4:
        /*001c*/ 	.word	index@(_Z7sum_gpuPfS_S_i)
        /*0020*/ 	.word	0x0000000c


	//----- nvinfo : EIATTR_FRAME_SIZE
	.align		4
.L_5:
        /*0024*/ 	.byte	0x04, 0x11
        /*0026*/ 	.short	(.L_7 - .L_6)
	.align		4
.L_6:
        /*0028*/ 	.word	index@(_Z7sum_gpuPfS_S_i)
        /*002c*/ 	.word	0x00000000


	//----- nvinfo : EIATTR_REGCOUNT
	.align		4
.L_7:
        /*0030*/ 	.byte	0x04, 0x2f
        /*0032*/ 	.short	(.L_9 - .L_8)
	.align		4
.L_8:
        /*0034*/ 	.word	index@(_Z7log_gpuPfS_i)
        /*0038*/ 	.word	0x0000000c


	//----- nvinfo : EIATTR_FRAME_SIZE
	.align		4
.L_9:
        /*003c*/ 	.byte	0x04, 0x11
        /*003e*/ 	.short	(.L_11 - .L_10)
	.align		4
.L_10:
        /*0040*/ 	.word	index@(_Z7log_gpuPfS_i)
        /*0044*/ 	.word	0x00000000


	//----- nvinfo : EIATTR_REGCOUNT
	.align		4
.L_11:
        /*0048*/ 	.byte	0x04, 0x2f
        /*004a*/ 	.short	(.L_13 - .L_12)
	.align		4
.L_12:
        /*004c*/ 	.word	index@(_Z7exp_gpuPfS_i)
        /*0050*/ 	.word	0x0000000c


	//----- nvinfo : EIATTR_FRAME_SIZE
	.align		4
.L_13:
        /*0054*/ 	.byte	0x04, 0x11
        /*0056*/ 	.short	(.L_15 - .L_14)
	.align		4
.L_14:
        /*0058*/ 	.word	index@(_Z7exp_gpuPfS_i)
        /*005c*/ 	.word	0x00000000


	//----- nvinfo : EIATTR_MIN_STACK_SIZE
	.align		4
.L_15:
        /*0060*/ 	.byte	0x04, 0x12
        /*0062*/ 	.short	(.L_17 - .L_16)
	.align		4
.L_16:
        /*0064*/ 	.word	index@(_Z7exp_gpuPfS_i)
        /*0068*/ 	.word	0x00000000


	//----- nvinfo : EIATTR_MIN_STACK_SIZE
	.align		4
.L_17:
        /*006c*/ 	.byte	0x04, 0x12
        /*006e*/ 	.short	(.L_19 - .L_18)
	.align		4
.L_18:
        /*0070*/ 	.word	index@(_Z7log_gpuPfS_i)
        /*0074*/ 	.word	0x00000000


	//----- nvinfo : EIATTR_MIN_STACK_SIZE
	.align		4
.L_19:
        /*0078*/ 	.byte	0x04, 0x12
        /*007a*/ 	.short	(.L_21 - .L_20)
	.align		4
.L_20:
        /*007c*/ 	.word	index@(_Z7sum_gpuPfS_S_i)
        /*0080*/ 	.word	0x00000000


	//----- nvinfo : EIATTR_MIN_STACK_SIZE
	.align		4
.L_21:
        /*0084*/ 	.byte	0x04, 0x12
        /*0086*/ 	.short	(.L_23 - .L_22)
	.align		4
.L_22:
        /*0088*/ 	.word	index@(_Z7inc_gpuPfi)
        /*008c*/ 	.word	0x00000000
.L_23:


//--------------------- .nv.compat                --------------------------
	.section	.nv.compat,"",@"SHT_CUDA_COMPAT_INFO"
	.align	4
        /*0000*/ 	.byte	0x02, 0x09, 0x00, 0x00, 0x02, 0x02, 0x01, 0x00, 0x02, 0x05, 0x05, 0x00, 0x03, 0x07, 0x01, 0x01
        /*0010*/ 	.byte	0x02, 0x03, 0x00, 0x00, 0x02, 0x06, 0x01, 0x00, 0x04, 0x0b, 0x08, 0x00, 0x01, 0x00, 0x00, 0x00
        /*0020*/ 	.byte	0x00, 0x00, 0x00, 0x00


//--------------------- .nv.info._Z7exp_gpuPfS_i  --------------------------
	.section	.nv.info._Z7exp_gpuPfS_i,"",@"SHT_CUDA_INFO"
	.sectionflags	@""
	.align	4


	//----- nvinfo : EIATTR_CUDA_API_VERSION
	.align		4
        /*0000*/ 	.byte	0x04, 0x37
        /*0002*/ 	.short	(.L_25 - .L_24)
.L_24:
        /*0004*/ 	.word	0x00000082


	//----- nvinfo : EIATTR_KPARAM_INFO
	.align		4
.L_25:
        /*0008*/ 	.byte	0x04, 0x17
        /*000a*/ 	.short	(.L_27 - .L_26)
.L_26:
        /*000c*/ 	.word	0x00000000
        /*0010*/ 	.short	0x0002
        /*0012*/ 	.short	0x0010
        /*0014*/ 	.byte	0x00, 0xf0, 0x11, 0x00


	//----- nvinfo : EIATTR_KPARAM_INFO
	.align		4
.L_27:
        /*0018*/ 	.byte	0x04, 0x17
        /*001a*/ 	.short	(.L_29 - .L_28)
.L_28:
        /*001c*/ 	.word	0x00000000
        /*0020*/ 	.short	0x0001
        /*0022*/ 	.short	0x0008
        /*0024*/ 	.byte	0x00, 0xf5, 0x21, 0x00


	//----- nvinfo : EIATTR_KPARAM_INFO
	.align		4
.L_29:
        /*0028*/ 	.byte	0x04, 0x17
        /*002a*/ 	.short	(.L_31 - .L_30)
.L_30:
        /*002c*/ 	.word	0x00000000
        /*0030*/ 	.short	0x0000
        /*0032*/ 	.short	0x0000
        /*0034*/ 	.byte	0x00, 0xf5, 0x21, 0x00


	//----- nvinfo : EIATTR_SPARSE_MMA_MASK
	.align		4
.L_31:
        /*0038*/ 	.byte	0x03, 0x50
        /*003a*/ 	.short	0x0000


	//----- nvinfo : EIATTR_MAXREG_COUNT
	.align		4
        /*003c*/ 	.byte	0x03, 0x1b
        /*003e*/ 	.short	0x00ff


	//----- nvinfo : EIATTR_MERCURY_ISA_VERSION
	.align		4
        /*0040*/ 	.byte	0x03, 0x5f
        /*0042*/ 	.short	0x0101


	//----- nvinfo : EIATTR_VRC_CTA_INIT_COUNT
	.align		4
        /*0044*/ 	.byte	0x02, 0x4a
	.zero		1
	.zero		1


	//----- nvinfo : EIATTR_EXIT_INSTR_OFFSETS
	.align		4
        /*0048*/ 	.byte	0x04, 0x1c
        /*004a*/ 	.short	(.L_33 - .L_32)


	//   ....[0]....
.L_32:
        /*004c*/ 	.word	0x00000070


	//   ....[1]....
        /*0050*/ 	.word	0x00000190


	//----- nvinfo : EIATTR_CBANK_PARAM_SIZE
	.align		4
.L_33:
        /*0054*/ 	.byte	0x03, 0x19
        /*0056*/ 	.short	0x0014


	//----- nvinfo : EIATTR_PARAM_CBANK
	.align		4
        /*0058*/ 	.byte	0x04, 0x0a
        /*005a*/ 	.short	(.L_35 - .L_34)
	.align		4
.L_34:
        /*005c*/ 	.word	index@(.nv.constant0._Z7exp_gpuPfS_i)
        /*0060*/ 	.short	0x0380
        /*0062*/ 	.short	0x0014


	//----- nvinfo : EIATTR_SW_WAR
	.align		4
.L_35:
        /*0064*/ 	.byte	0x04, 0x36
        /*0066*/ 	.short	(.L_37 - .L_36)
.L_36:
        /*0068*/ 	.word	0x00000008
.L_37:


//--------------------- .nv.info._Z7log_gpuPfS_i  --------------------------
	.section	.nv.info._Z7log_gpuPfS_i,"",@"SHT_CUDA_INFO"
	.sectionflags	@""
	.align	4


	//----- nvinfo : EIATTR_CUDA_API_VERSION
	.align		4
        /*0000*/ 	.byte	0x04, 0x37
        /*0002*/ 	.short	(.L_39 - .L_38)
.L_38:
        /*0004*/ 	.word	0x00000082


	//----- nvinfo : EIATTR_KPARAM_INFO
	.align		4
.L_39:
        /*0008*/ 	.byte	0x04, 0x17
        /*000a*/ 	.short	(.L_41 - .L_40)
.L_40:
        /*000c*/ 	.word	0x00000000
        /*0010*/ 	.short	0x0002
        /*0012*/ 	.short	0x0010
        /*0014*/ 	.byte	0x00, 0xf0, 0x11, 0x00


	//----- nvinfo : EIATTR_KPARAM_INFO
	.align		4
.L_41:
        /*0018*/ 	.byte	0x04, 0x17
        /*001a*/ 	.short	(.L_43 - .L_42)
.L_42:
        /*001c*/ 	.word	0x00000000
        /*0020*/ 	.short	0x0001
        /*0022*/ 	.short	0x0008
        /*0024*/ 	.byte	0x00, 0xf5, 0x21, 0x00


	//----- nvinfo : EIATTR_KPARAM_INFO
	.align		4
.L_43:
        /*0028*/ 	.byte	0x04, 0x17
        /*002a*/ 	.short	(.L_45 - .L_44)
.L_44:
        /*002c*/ 	.word	0x00000000
        /*0030*/ 	.short	0x0000
        /*0032*/ 	.short	0x0000
        /*0034*/ 	.byte	0x00, 0xf5, 0x21, 0x00


	//----- nvinfo : EIATTR_SPARSE_MMA_MASK
	.align		4
.L_45:
        /*0038*/ 	.byte	0x03, 0x50
        /*003a*/ 	.short	0x0000


	//----- nvinfo : EIATTR_MAXREG_COUNT
	.align		4
        /*003c*/ 	.byte	0x03, 0x1b
        /*003e*/ 	.short	0x00ff


	//----- nvinfo : EIATTR_MERCURY_ISA_VERSION
	.align		4
        /*0040*/ 	.byte	0x03, 0x5f
        /*0042*/ 	.short	0x0101


	//----- nvinfo : EIATTR_VRC_CTA_INIT_COUNT
	.align		4
        /*0044*/ 	.byte	0x02, 0x4a
	.zero		1
	.zero		1


	//----- nvinfo : EIATTR_EXIT_INSTR_OFFSETS
	.align		4
        /*0048*/ 	.byte	0x04, 0x1c
        /*004a*/ 	.short	(.L_47 - .L_46)


	//   ....[0]....
.L_46:
        /*004c*/ 	.word	0x00000070


	//   ....[1]....
        /*0050*/ 	.word	0x00000290


	//----- nvinfo : EIATTR_CBANK_PARAM_SIZE
	.align		4
.L_47:
        /*0054*/ 	.byte	0x03, 0x19
        /*0056*/ 	.short	0x0014


	//----- nvinfo : EIATTR_PARAM_CBANK
	.align		4
        /*0058*/ 	.byte	0x04, 0x0a
        /*005a*/ 	.short	(.L_49 - .L_48)
	.align		4
.L_48:
        /*005c*/ 	.word	index@(.nv.constant0._Z7log_gpuPfS_i)
        /*0060*/ 	.short	0x0380
        /*0062*/ 	.short	0x0014


	//----- nvinfo : EIATTR_SW_WAR
	.align		4
.L_49:
        /*0064*/ 	.byte	0x04, 0x36
        /*0066*/ 	.short	(.L_51 - .L_50)
.L_50:
        /*0068*/ 	.word	0x00000008
.L_51:


//--------------------- .nv.info._Z7sum_gpuPfS_S_i --------------------------
	.section	.nv.info._Z7sum_gpuPfS_S_i,"",@"SHT_CUDA_INFO"
	.sectionflags	@""
	.align	4


	//----- nvinfo : EIATTR_CUDA_API_VERSION
	.align		4
        /*0000*/ 	.byte	0x04, 0x37
        /*0002*/ 	.short	(.L_53 - .L_52)
.L_52:
        /*0004*/ 	.word	0x00000082


	//----- nvinfo : EIATTR_KPARAM_INFO
	.align		4
.L_53:
        /*0008*/ 	.byte	0x04, 0x17
        /*000a*/ 	.short	(.L_55 - .L_54)
.L_54:
        /*000c*/ 	.word	0x00000000
        /*0010*/ 	.short	0x0003
        /*0012*/ 	.short	0x0018
        /*0014*/ 	.byte	0x00, 0xf0, 0x11, 0x00


	//----- nvinfo : EIATTR_KPARAM_INFO
	.align		4
.L_55:
        /*0018*/ 	.byte	0x04, 0x17
        /*001a*/ 	.short	(.L_57 - .L_56)
.L_56:
        /*001c*/ 	.word	0x00000000
        /*0020*/ 	.short	0x0002
        /*0022*/ 	.short	0x0010
        /*0024*/ 	.byte	0x00, 0xf5, 0x21, 0x00


	//----- nvinfo : EIATTR_KPARAM_INFO
	.align		4
.L_57:
        /*0028*/ 	.byte	0x04, 0x17
        /*002a*/ 	.short	(.L_59 - .L_58)
.L_58:
        /*002c*/ 	.word	0x00000000
        /*0030*/ 	.short	0x0001
        /*0032*/ 	.short	0x0008
        /*0034*/ 	.byte	0x00, 0xf5, 0x21, 0x00


	//----- nvinfo : EIATTR_KPARAM_INFO
	.align		4
.L_59:
        /*0038*/ 	.byte	0x04, 0x17
        /*003a*/ 	.short	(.L_61 - .L_60)
.L_60:
        /*003c*/ 	.word	0x00000000
        /*0040*/ 	.short	0x0000
        /*0042*/ 	.short	0x0000
        /*0044*/ 	.byte	0x00, 0xf5, 0x21, 0x00


	//----- nvinfo : EIATTR_SPARSE_MMA_MASK
	.align		4
.L_61:
        /*0048*/ 	.byte	0x03, 0x50
        /*004a*/ 	.short	0x0000


	//----- nvinfo : EIATTR_MAXREG_COUNT
	.align		4
        /*004c*/ 	.byte	0x03, 0x1b
        /*004e*/ 	.short	0x00ff


	//----- nvinfo : EIATTR_MERCURY_ISA_VERSION
	.align		4
        /*0050*/ 	.byte	0x03, 0x5f
        /*0052*/ 	.short	0x0101


	//----- nvinfo : EIATTR_VRC_CTA_INIT_COUNT
	.align		4
        /*0054*/ 	.byte	0x02, 0x4a
	.zero		1
	.zero		1


	//----- nvinfo : EIATTR_EXIT_INSTR_OFFSETS
	.align		4
        /*0058*/ 	.byte	0x04, 0x1c
        /*005a*/ 	.short	(.L_63 - .L_62)


	//   ....[0]....
.L_62:
        /*005c*/ 	.word	0x00000070


	//   ....[1]....
        /*0060*/ 	.word	0x00000130


	//----- nvinfo : EIATTR_CBANK_PARAM_SIZE
	.align		4
.L_63:
        /*0064*/ 	.byte	0x03, 0x19
        /*0066*/ 	.short	0x001c


	//----- nvinfo : EIATTR_PARAM_CBANK
	.align		4
        /*0068*/ 	.byte	0x04, 0x0a
        /*006a*/ 	.short	(.L_65 - .L_64)
	.align		4
.L_64:
        /*006c*/ 	.word	index@(.nv.constant0._Z7sum_gpuPfS_S_i)
        /*0070*/ 	.short	0x0380
        /*0072*/ 	.short	0x001c


	//----- nvinfo : EIATTR_SW_WAR
	.align		4
.L_65:
        /*0074*/ 	.byte	0x04, 0x36
        /*0076*/ 	.short	(.L_67 - .L_66)
.L_66:
        /*0078*/ 	.word	0x00000008
.L_67:


//--------------------- .nv.info._Z7inc_gpuPfi    --------------------------
	.section	.nv.info._Z7inc_gpuPfi,"",@"SHT_CUDA_INFO"
	.sectionflags	@""
	.align	4


	//----- nvinfo : EIATTR_CUDA_API_VERSION
	.align		4
        /*0000*/ 	.byte	0x04, 0x37
        /*0002*/ 	.short	(.L_69 - .L_68)
.L_68:
        /*0004*/ 	.word	0x00000082


	//----- nvinfo : EIATTR_KPARAM_INFO
	.align		4
.L_69:
        /*0008*/ 	.byte	0x04, 0x17
        /*000a*/ 	.short	(.L_71 - .L_70)
.L_70:
        /*000c*/ 	.word	0x00000000
        /*0010*/ 	.short	0x0001
        /*0012*/ 	.short	0x0008
        /*0014*/ 	.byte	0x00, 0xf0, 0x11, 0x00


	//----- nvinfo : EIATTR_KPARAM_INFO
	.align		4
.L_71:
        /*0018*/ 	.byte	0x04, 0x17
        /*001a*/ 	.short	(.L_73 - .L_72)
.L_72:
        /*001c*/ 	.word	0x00000000
        /*0020*/ 	.short	0x0000
        /*0022*/ 	.short	0x0000
        /*0024*/ 	.byte	0x00, 0xf5, 0x21, 0x00


	//----- nvinfo : EIATTR_SPARSE_MMA_MASK
	.align		4
.L_73:
        /*0028*/ 	.byte	0x03, 0x50
        /*002a*/ 	.short	0x0000


	//----- nvinfo : EIATTR_MAXREG_COUNT
	.align		4
        /*002c*/ 	.byte	0x03, 0x1b
        /*002e*/ 	.short	0x00ff


	//----- nvinfo : EIATTR_MERCURY_ISA_VERSION
	.align		4
        /*0030*/ 	.byte	0x03, 0x5f
        /*0032*/ 	.short	0x0101


	//----- nvinfo : EIATTR_VRC_CTA_INIT_COUNT
	.align		4
        /*0034*/ 	.byte	0x02, 0x4a
	.zero		1
	.zero		1


	//----- nvinfo : EIATTR_EXIT_INSTR_OFFSETS
	.align		4
        /*0038*/ 	.byte	0x04, 0x1c
        /*003a*/ 	.short	(.L_75 - .L_74)


	//   ....[0]....
.L_74:
        /*003c*/ 	.word	0x00000070


	//   ....[1]....
        /*0040*/ 	.word	0x000000e0


	//----- nvinfo : EIATTR_CBANK_PARAM_SIZE
	.align		4
.L_75:
        /*0044*/ 	.byte	0x03, 0x19
        /*0046*/ 	.short	0x000c


	//----- nvinfo : EIATTR_PARAM_CBANK
	.align		4
        /*0048*/ 	.byte	0x04, 0x0a
        /*004a*/ 	.short	(.L_77 - .L_76)
	.align		4
.L_76:
        /*004c*/ 	.word	index@(.nv.constant0._Z7inc_gpuPfi)
        /*0050*/ 	.short	0x0380
        /*0052*/ 	.short	0x000c


	//----- nvinfo : EIATTR_SW_WAR
	.align		4
.L_77:
        /*0054*/ 	.byte	0x04, 0x36
        /*0056*/ 	.short	(.L_79 - .L_78)
.L_78:
        /*0058*/ 	.word	0x00000008
.L_79:


//--------------------- .nv.callgraph             --------------------------
	.section	.nv.callgraph,"",@"SHT_CUDA_CALLGRAPH"
	.align	4
	.sectionentsize	8
	.align		4
        /*0000*/ 	.word	0x00000000
	.align		4
        /*0004*/ 	.word	0xffffffff
	.align		4
        /*0008*/ 	.word	0x00000000
	.align		4
        /*000c*/ 	.word	0xfffffffe
	.align		4
        /*0010*/ 	.word	0x00000000
	.align		4
        /*0014*/ 	.word	0xfffffffd
	.align		4
        /*0018*/ 	.word	0x00000000
	.align		4
        /*001c*/ 	.word	0xfffffffc


//--------------------- .text._Z7exp_gpuPfS_i     --------------------------
	.section	.text._Z7exp_gpuPfS_i,"ax",@progbits
	.align	128
        .global         _Z7exp_gpuPfS_i
        .type           _Z7exp_gpuPfS_i,@function
        .size           _Z7exp_gpuPfS_i,(.L_x_4 - _Z7exp_gpuPfS_i)
        .other          _Z7exp_gpuPfS_i,@"STO_CUDA_ENTRY STV_DEFAULT"
_Z7exp_gpuPfS_i:
.text._Z7exp_gpuPfS_i:
[----:B------:R-:W-:Y:S01]  /*0000*/  LDC R1, c[0x0][0x37c] ;  /* 0x0000df00ff017b82 */ /* 0x000fe20000000800 */
[----:B------:R-:W0:Y:S07]  /*0010*/  S2R R0, SR_TID.X ;  /* 0x0000000000007919 */ /* 0x000e2e0000002100 */
[----:B------:R-:W0:Y:S01]  /*0020*/  S2UR UR4, SR_CTAID.X ;  /* 0x00000000000479c3 */ /* 0x000e220000002500 */
[----:B------:R-:W1:Y:S07]  /*0030*/  LDCU UR5, c[0x0][0x390] ;  /* 0x00007200ff0577ac */ /* 0x000e6e0008000800 */
[----:B------:R-:W0:Y:S02]  /*0040*/  LDC R7, c[0x0][0x360] ;  /* 0x0000d800ff077b82 */ /* 0x000e240000000800 */
[----:B0-----:R-:W-:-:S05]  /*0050*/  IMAD R7, R7, UR4, R0 ;  /* 0x0000000407077c24 */ /* 0x001fca000f8e0200 */
[----:B-1----:R-:W-:-:S13]  /*0060*/  ISETP.GE.AND P0, PT, R7, UR5, PT ;  /* 0x0000000507007c0c */ /* 0x002fda000bf06270 */
[----:B------:R-:W-:Y:S05]  /*0070*/  @P0 EXIT ;  /* 0x000000000000094d */ /* 0x000fea0003800000 */
[----:B------:R-:W0:Y:S01]  /*0080*/  LDC.64 R2, c[0x0][0x380] ;  /* 0x0000e000ff027b82 */ /* 0x000e220000000a00 */
[----:B------:R-:W1:Y:S01]  /*0090*/  LDCU.64 UR4, c[0x0][0x358] ;  /* 0x00006b00ff0477ac */ /* 0x000e620008000a00 */
[----:B0-----:R-:W-:-:S06]  /*00a0*/  IMAD.WIDE R2, R7, 0x4, R2 ;  /* 0x0000000407027825 */ /* 0x001fcc00078e0202 */
[----:B-1----:R-:W2:Y:S01]  /*00b0*/  LDG.E R2, desc[UR4][R2.64] ;  /* 0x0000000402027981 */ /* 0x002ea2000c1e1900 */
[----:B------:R-:W-:Y:S01]  /*00c0*/  HFMA2 R5, -RZ, RZ, 0.96630859375, -0.0022525787353515625 ;  /* 0x3bbb989dff057431 */ /* 0x000fe200000001ff */
[----:B------:R-:W-:-:S04]  /*00d0*/  MOV R9, 0x437c0000 ;  /* 0x437c000000097802 */ /* 0x000fc80000000f00 */
[----:B--2---:R-:W-:Y:S02]  /*00e0*/  FFMA.SAT R0, R2, R5, 0.5 ;  /* 0x3f00000002007423 */ /* 0x004fe40000002005 */
[----:B------:R-:W0:Y:S02]  /*00f0*/  LDC.64 R4, c[0x0][0x388] ;  /* 0x0000e200ff047b82 */ /* 0x000e240000000a00 */
[----:B------:R-:W-:-:S04]  /*0100*/  FFMA.RM R0, R0, R9, 12582913 ;  /* 0x4b40000100007423 */ /* 0x000fc80000004009 */
[C---:B------:R-:W-:Y:S01]  /*0110*/  FADD R9, R0.reuse, -12583039 ;  /* 0xcb40007f00097421 */ /* 0x040fe20000000000 */
[----:B------:R-:W-:-:S03]  /*0120*/  SHF.L.U32 R0, R0, 0x17, RZ ;  /* 0x0000001700007819 */ /* 0x000fc600000006ff */
[----:B------:R-:W-:-:S04]  /*0130*/  FFMA R9, R2, 1.4426950216293334961, -R9 ;  /* 0x3fb8aa3b02097823 */ /* 0x000fc80000000809 */
[----:B------:R-:W-:-:S06]  /*0140*/  FFMA R9, R2, 1.925963033500011079e-08, R9 ;  /* 0x32a5706002097823 */ /* 0x000fcc0000000009 */
[----:B------:R-:W1:Y:S01]  /*0150*/  MUFU.EX2 R9, R9 ;  /* 0x0000000900097308 */ /* 0x000e620000000800 */
[----:B0-----:R-:W-:-:S04]  /*0160*/  IMAD.WIDE R2, R7, 0x4, R4 ;  /* 0x0000000407027825 */ /* 0x001fc800078e0204 */
[----:B-1----:R-:W-:-:S05]  /*0170*/  FMUL R5, R0, R9 ;  /* 0x0000000900057220 */ /* 0x002fca0000400000 */
[----:B------:R-:W-:Y:S01]  /*0180*/  STG.E desc[UR4][R2.64], R5 ;  /* 0x0000000502007986 */ /* 0x000fe2000c101904 */
[----:B------:R-:W-:Y:S05]  /*0190*/  EXIT ;  /* 0x000000000000794d */ /* 0x000fea0003800000 */
.L_x_0:
[----:B------:R-:W-:-:S00]  /*01a0*/  BRA `(.L_x_0) ;  /* 0xfffffffc00fc7947 */ /* 0x000fc0000383ffff */
[----:B------:R-:W-:-:S00]  /*01b0*/  NOP ;  /* 0x0000000000007918 */ /* 0x000fc00000000000 */
        /* <DEDUP_REMOVED lines=12> */
.L_x_4:


//--------------------- .text._Z7log_gpuPfS_i     --------------------------
	.section	.text._Z7log_gpuPfS_i,"ax",@progbits
	.align	128
        .global         _Z7log_gpuPfS_i
        .type           _Z7log_gpuPfS_i,@function
        .size           _Z7log_gpuPfS_i,(.L_x_5 - _Z7log_gpuPfS_i)
        .other          _Z7log_gpuPfS_i,@"STO_CUDA_ENTRY STV_DEFAULT"
_Z7log_gpuPfS_i:
.text._Z7log_gpuPfS_i:
        /* <DEDUP_REMOVED lines=10> */
[----:B0-----:R-:W-:-:S05]  /*00a0*/  IMAD.WIDE R2, R5, 0x4, R2 ;  /* 0x0000000405027825 */ /* 0x001fca00078e0202 */
[----:B-1----:R0:W2:Y:S01]  /*00b0*/  LDG.E R0, desc[UR4][R2.64] ;  /* 0x0000000402007981 */ /* 0x0020a2000c1e1900 */
[----:B------:R-:W-:Y:S01]  /*00c0*/  HFMA2 R9, -RZ, RZ, 1.5048828125, 33.21875 ;  /* 0x3e055027ff097431 */ /* 0x000fe200000001ff */
[----:B0-----:R-:W0:Y:S02]  /*00d0*/  LDC.64 R2, c[0x0][0x388] ;  /* 0x0000e200ff027b82 */ /* 0x001e240000000a00 */
[----:B0-----:R-:W-:Y:S01]  /*00e0*/  IMAD.WIDE R2, R5, 0x4, R2 ;  /* 0x0000000405027825 */ /* 0x001fe200078e0202 */
[----:B--2---:R-:W-:-:S13]  /*00f0*/  FSETP.GEU.AND P0, PT, R0, 1.175494350822287508e-38, PT ;  /* 0x008000000000780b */ /* 0x004fda0003f0e000 */
[----:B------:R-:W-:-:S05]  /*0100*/  @!P0 FMUL R0, R0, 8388608 ;  /* 0x4b00000000008820 */ /* 0x000fca0000400000 */
[----:B------:R-:W-:-:S04]  /*0110*/  IADD3 R4, PT, PT, R0, -0x3f2aaaab, RZ ;  /* 0xc0d5555500047810 */ /* 0x000fc80007ffe0ff */
[----:B------:R-:W-:-:S04]  /*0120*/  LOP3.LUT R7, R4, 0xff800000, RZ, 0xc0, !PT ;  /* 0xff80000004077812 */ /* 0x000fc800078ec0ff */
[-C--:B------:R-:W-:Y:S02]  /*0130*/  IADD3 R4, PT, PT, R0, -R7.reuse, RZ ;  /* 0x8000000700047210 */ /* 0x080fe40007ffe0ff */
[----:B------:R-:W-:-:S03]  /*0140*/  I2FP.F32.S32 R7, R7 ;  /* 0x0000000700077245 */ /* 0x000fc60000201400 */
[----:B------:R-:W-:Y:S01]  /*0150*/  FADD R6, R4, -1 ;  /* 0xbf80000004067421 */ /* 0x000fe20000000000 */
[----:B------:R-:W-:Y:S02]  /*0160*/  FSEL R4, RZ, -23, P0 ;  /* 0xc1b80000ff047808 */ /* 0x000fe40000000000 */
[----:B------:R-:W-:Y:S01]  /*0170*/  ISETP.GT.U32.AND P0, PT, R0, 0x7f7fffff, PT ;  /* 0x7f7fffff0000780c */ /* 0x000fe20003f04070 */
[C---:B------:R-:W-:Y:S02]  /*0180*/  FFMA R9, R6.reuse, -R9, 0.14084610342979431152 ;  /* 0x3e1039f606097423 */ /* 0x040fe40000000809 */
[----:B------:R-:W-:Y:S01]  /*0190*/  FFMA R4, R7, 1.1920928955078125e-07, R4 ;  /* 0x3400000007047823 */ /* 0x000fe20000000004 */
[----:B------:R-:W-:Y:S01]  /*01a0*/  MOV R7, 0x7f800000 ;  /* 0x7f80000000077802 */ /* 0x000fe20000000f00 */
[----:B------:R-:W-:-:S04]  /*01b0*/  FFMA R9, R6, R9, -0.12148627638816833496 ;  /* 0xbdf8cdcc06097423 */ /* 0x000fc80000000009 */
[----:B------:R-:W-:-:S04]  /*01c0*/  FFMA R9, R6, R9, 0.13980610668659210205 ;  /* 0x3e0f295506097423 */ /* 0x000fc80000000009 */
[----:B------:R-:W-:-:S04]  /*01d0*/  FFMA R9, R6, R9, -0.16684235632419586182 ;  /* 0xbe2ad8b906097423 */ /* 0x000fc80000000009 */
[----:B------:R-:W-:-:S04]  /*01e0*/  FFMA R9, R6, R9, 0.20012299716472625732 ;  /* 0x3e4ced0b06097423 */ /* 0x000fc80000000009 */
[----:B------:R-:W-:-:S04]  /*01f0*/  FFMA R9, R6, R9, -0.24999669194221496582 ;  /* 0xbe7fff2206097423 */ /* 0x000fc80000000009 */
[----:B------:R-:W-:-:S04]  /*0200*/  FFMA R9, R6, R9, 0.33333182334899902344 ;  /* 0x3eaaaa7806097423 */ /* 0x000fc80000000009 */
[----:B------:R-:W-:-:S04]  /*0210*/  FFMA R9, R6, R9, -0.5 ;  /* 0xbf00000006097423 */ /* 0x000fc80000000009 */
[----:B------:R-:W-:-:S04]  /*0220*/  FMUL R9, R6, R9 ;  /* 0x0000000906097220 */ /* 0x000fc80000400000 */
[----:B------:R-:W-:-:S04]  /*0230*/  FFMA R9, R6, R9, R6 ;  /* 0x0000000906097223 */ /* 0x000fc80000000006 */
[----:B------:R-:W-:Y:S01]  /*0240*/  FFMA R4, R4, 0.69314718246459960938, R9 ;  /* 0x3f31721804047823 */ /* 0x000fe20000000009 */
[C---:B------:R-:W-:Y:S01]  /*0250*/  @P0 FFMA R4, R0.reuse, R7, +INF ;  /* 0x7f80000000040423 */ /* 0x040fe20000000007 */
[----:B------:R-:W-:-:S04]  /*0260*/  FSETP.NEU.AND P0, PT, R0, RZ, PT ;  /* 0x000000ff0000720b */ /* 0x000fc80003f0d000 */
[----:B------:R-:W-:-:S05]  /*0270*/  FSEL R5, R4, -INF , P0 ;  /* 0xff80000004057808 */ /* 0x000fca0000000000 */
[----:B------:R-:W-:Y:S01]  /*0280*/  STG.E desc[UR4][R2.64], R5 ;  /* 0x0000000502007986 */ /* 0x000fe2000c101904 */
[----:B------:R-:W-:Y:S05]  /*0290*/  EXIT ;  /* 0x000000000000794d */ /* 0x000fea0003800000 */
.L_x_1:
        /* <DEDUP_REMOVED lines=14> */
.L_x_5:


//--------------------- .text._Z7sum_gpuPfS_S_i   --------------------------
	.section	.text._Z7sum_gpuPfS_S_i,"ax",@progbits
	.align	128
        .global         _Z7sum_gpuPfS_S_i
        .type           _Z7sum_gpuPfS_S_i,@function
        .size           _Z7sum_gpuPfS_S_i,(.L_x_6 - _Z7sum_gpuPfS_S_i)
        .other          _Z7sum_gpuPfS_S_i,@"STO_CUDA_ENTRY STV_DEFAULT"
_Z7sum_gpuPfS_S_i:
.text._Z7sum_gpuPfS_S_i:
        /* <DEDUP_REMOVED lines=9> */
[----:B------:R-:W1:Y:S07]  /*0090*/  LDCU.64 UR4, c[0x0][0x358] ;  /* 0x00006b00ff0477ac */ /* 0x000e6e0008000a00 */
[----:B------:R-:W2:Y:S08]  /*00a0*/  LDC.64 R4, c[0x0][0x388] ;  /* 0x0000e200ff047b82 */ /* 0x000eb00000000a00 */
[----:B------:R-:W3:Y:S01]  /*00b0*/  LDC.64 R6, c[0x0][0x390] ;  /* 0x0000e400ff067b82 */ /* 0x000ee20000000a00 */
[----:B0-----:R-:W-:-:S06]  /*00c0*/  IMAD.WIDE R2, R9, 0x4, R2 ;  /* 0x0000000409027825 */ /* 0x001fcc00078e0202 */
[----:B-1----:R-:W4:Y:S01]  /*00d0*/  LDG.E R2, desc[UR4][R2.64] ;  /* 0x0000000402027981 */ /* 0x002f22000c1e1900 */
[----:B--2---:R-:W-:-:S06]  /*00e0*/  IMAD.WIDE R4, R9, 0x4, R4 ;  /* 0x0000000409047825 */ /* 0x004fcc00078e0204 */
[----:B------:R-:W4:Y:S01]  /*00f0*/  LDG.E R5, desc[UR4][R4.64] ;  /* 0x0000000404057981 */ /* 0x000f22000c1e1900 */
[----:B---3--:R-:W-:-:S04]  /*0100*/  IMAD.WIDE R6, R9, 0x4, R6 ;  /* 0x0000000409067825 */ /* 0x008fc800078e0206 */
[----:B----4-:R-:W-:-:S05]  /*0110*/  FADD R9, R2, R5 ;  /* 0x0000000502097221 */ /* 0x010fca0000000000 */
[----:B------:R-:W-:Y:S01]  /*0120*/  STG.E desc[UR4][R6.64], R9 ;  /* 0x0000000906007986 */ /* 0x000fe2000c101904 */
[----:B------:R-:W-:Y:S05]  /*0130*/  EXIT ;  /* 0x000000000000794d */ /* 0x000fea0003800000 */
.L_x_2:
        /* <DEDUP_REMOVED lines=12> */
.L_x_6:


//--------------------- .text._Z7inc_gpuPfi       --------------------------
	.section	.text._Z7inc_gpuPfi,"ax",@progbits
	.align	128
        .global         _Z7inc_gpuPfi
        .type           _Z7inc_gpuPfi,@function
        .size           _Z7inc_gpuPfi,(.L_x_7 - _Z7inc_gpuPfi)
        .other          _Z7inc_gpuPfi,@"STO_CUDA_ENTRY STV_DEFAULT"
_Z7inc_gpuPfi:
.text._Z7inc_gpuPfi:
        /* <DEDUP_REMOVED lines=11> */
[----:B-1----:R-:W2:Y:S02]  /*00b0*/  LDG.E R0, desc[UR4][R2.64] ;  /* 0x0000000402007981 */ /* 0x002ea4000c1e1900 */
[----:B--2---:R-:W-:-:S05]  /*00c0*/  FADD R5, R0, 1 ;  /* 0x3f80000000057421 */ /* 0x004fca0000000000 */
[----:B------:R-:W-:Y:S01]  /*00d0*/  STG.E desc[UR4][R2.64], R5 ;  /* 0x0000000502007986 */ /* 0x000fe2000c101904 */
[----:B------:R-:W-:Y:S05]  /*00e0*/  EXIT ;  /* 0x000000000000794d */ /* 0x000fea0003800000 */
.L_x_3:
        /* <DEDUP_REMOVED lines=9> */
.L_x_7:


//--------------------- .nv.shared.reserved.0     --------------------------
	.section	.nv.shared.reserved.0,"aw",@nobits
	.weak		__nv_reservedSMEM_offset_0_alias
	.size		__nv_reservedSMEM_offset_0_alias, 0, 64
	.other		__nv_reservedSMEM_offset_0_alias,@"STO_CUDA_RESERVED_SHARED STV_DEFAULT"
__nv_reservedSMEM_offset_0_alias:
	.zero		0
	.zero		64


//--------------------- .nv.constant0._Z7exp_gpuPfS_i --------------------------
	.section	.nv.constant0._Z7exp_gpuPfS_i,"a",@progbits
	.sectionflags	@""
	.align	4
.nv.constant0._Z7exp_gpuPfS_i:
	.zero		916


//--------------------- .nv.constant0._Z7log_gpuPfS_i --------------------------
	.section	.nv.constant0._Z7log_gpuPfS_i,"a",@progbits
	.sectionflags	@""
	.align	4
.nv.constant0._Z7log_gpuPfS_i:
	.zero		916


//--------------------- .nv.constant0._Z7sum_gpuPfS_S_i --------------------------
	.section	.nv.constant0._Z7sum_gpuPfS_S_i,"a",@progbits
	.sectionflags	@""
	.align	4
.nv.constant0._Z7sum_gpuPfS_S_i:
	.zero		924


//--------------------- .nv.constant0._Z7inc_gpuPfi --------------------------
	.section	.nv.constant0._Z7inc_gpuPfi,"a",@progbits
	.sectionflags	@""
	.align	4
.nv.constant0._Z7inc_gpuPfi:
	.zero		908


//--------------------- SYMBOLS --------------------------

	.type		.nv.reservedSmem.offset0,@object
	.size		.nv.reservedSmem.offset0,0x4
